//
// Generated by NVIDIA NVVM Compiler
//
// Compiler Build ID: CL-36424714
// Cuda compilation tools, release 13.0, V13.0.88
// Based on NVVM 20.0.0
//

.version 9.0
.target sm_100
.address_size 64

	// .globl	_Z13Conv1D_sharedPKfS0_Pfmm
.extern .shared .align 16 .b8 shared_B[];

.visible .entry _Z13Conv1D_sharedPKfS0_Pfmm(
	.param .u64 .ptr .align 1 _Z13Conv1D_sharedPKfS0_Pfmm_param_0,
	.param .u64 .ptr .align 1 _Z13Conv1D_sharedPKfS0_Pfmm_param_1,
	.param .u64 .ptr .align 1 _Z13Conv1D_sharedPKfS0_Pfmm_param_2,
	.param .u64 _Z13Conv1D_sharedPKfS0_Pfmm_param_3,
	.param .u64 _Z13Conv1D_sharedPKfS0_Pfmm_param_4
)
{
	.reg .pred 	%p<24>;
	.reg .b32 	%r<47>;
	.reg .b32 	%f<46>;
	.reg .b64 	%rd<42>;

	ld.param.u64 	%rd17, [_Z13Conv1D_sharedPKfS0_Pfmm_param_0];
	ld.param.u64 	%rd13, [_Z13Conv1D_sharedPKfS0_Pfmm_param_1];
	ld.param.u64 	%rd14, [_Z13Conv1D_sharedPKfS0_Pfmm_param_2];
	ld.param.u64 	%rd15, [_Z13Conv1D_sharedPKfS0_Pfmm_param_3];
	ld.param.u64 	%rd16, [_Z13Conv1D_sharedPKfS0_Pfmm_param_4];
	cvta.to.global.u64 	%rd1, %rd17;
	mov.u32 	%r1, %tid.x;
	cvt.u64.u32 	%rd39, %r1;
	setp.le.u64 	%p1, %rd16, %rd39;
	@%p1 bra 	$L__BB0_3;
	mov.u32 	%r2, %ntid.x;
	cvta.to.global.u64 	%rd3, %rd13;
	mov.u32 	%r26, shared_B;
	mov.u32 	%r40, %r1;
$L__BB0_2:
	shl.b64 	%rd18, %rd39, 2;
	add.s64 	%rd19, %rd3, %rd18;
	ld.global.f32 	%f21, [%rd19];
	shl.b32 	%r25, %r40, 2;
	add.s32 	%r27, %r26, %r25;
	st.shared.f32 	[%r27], %f21;
	add.s32 	%r40, %r40, %r2;
	cvt.s64.s32 	%rd39, %r40;
	setp.gt.u64 	%p2, %rd16, %rd39;
	@%p2 bra 	$L__BB0_2;
$L__BB0_3:
	bar.sync 	0;
	mov.u32 	%r28, %ctaid.x;
	mov.u32 	%r29, %ntid.x;
	mul.lo.s32 	%r5, %r28, %r29;
	add.s32 	%r30, %r5, %r1;
	cvt.u64.u32 	%rd6, %r30;
	setp.le.u64 	%p3, %rd15, %rd6;
	@%p3 bra 	$L__BB0_23;
	setp.eq.s64 	%p4, %rd16, 0;
	mov.f32 	%f45, 0f00000000;
	@%p4 bra 	$L__BB0_22;
	shr.u64 	%rd20, %rd16, 1;
	cvt.u32.u64 	%r6, %rd20;
	and.b64  	%rd41, %rd16, 3;
	setp.lt.u64 	%p5, %rd16, 4;
	mov.f32 	%f45, 0f00000000;
	mov.b32 	%r44, 0;
	@%p5 bra 	$L__BB0_17;
	cvt.u32.u64 	%r34, %rd6;
	and.b64  	%rd40, %rd16, -4;
	sub.s32 	%r41, %r34, %r6;
	mov.u32 	%r35, shared_B;
	add.s32 	%r42, %r35, 8;
	mov.f32 	%f45, 0f00000000;
	mov.b32 	%r43, 1;
$L__BB0_7:
	setp.lt.s32 	%p6, %r41, 0;
	cvt.s64.s32 	%rd21, %r41;
	setp.le.u64 	%p7, %rd15, %rd21;
	mov.f32 	%f37, 0f00000000;
	or.pred  	%p8, %p6, %p7;
	@%p8 bra 	$L__BB0_9;
	mul.wide.u32 	%rd22, %r41, 4;
	add.s64 	%rd23, %rd1, %rd22;
	ld.global.f32 	%f37, [%rd23];
$L__BB0_9:
	ld.shared.f32 	%f28, [%r42+-8];
	fma.rn.f32 	%f4, %f37, %f28, %f45;
	add.s32 	%r11, %r41, 1;
	setp.lt.s32 	%p9, %r11, 0;
	cvt.s64.s32 	%rd24, %r11;
	setp.le.u64 	%p10, %rd15, %rd24;
	mov.f32 	%f38, 0f00000000;
	or.pred  	%p11, %p9, %p10;
	@%p11 bra 	$L__BB0_11;
	mul.wide.u32 	%rd25, %r11, 4;
	add.s64 	%rd26, %rd1, %rd25;
	ld.global.f32 	%f38, [%rd26];
$L__BB0_11:
	ld.shared.f32 	%f30, [%r42+-4];
	fma.rn.f32 	%f7, %f38, %f30, %f4;
	add.s32 	%r12, %r41, 2;
	setp.lt.s32 	%p12, %r12, 0;
	cvt.s64.s32 	%rd27, %r12;
	setp.le.u64 	%p13, %rd15, %rd27;
	mov.f32 	%f39, 0f00000000;
	or.pred  	%p14, %p12, %p13;
	@%p14 bra 	$L__BB0_13;
	mul.wide.u32 	%rd28, %r12, 4;
	add.s64 	%rd29, %rd1, %rd28;
	ld.global.f32 	%f39, [%rd29];
$L__BB0_13:
	ld.shared.f32 	%f32, [%r42];
	fma.rn.f32 	%f10, %f39, %f32, %f7;
	add.s32 	%r13, %r41, 3;
	setp.lt.s32 	%p15, %r13, 0;
	cvt.s64.s32 	%rd30, %r13;
	setp.le.u64 	%p16, %rd15, %rd30;
	mov.f32 	%f40, 0f00000000;
	or.pred  	%p17, %p15, %p16;
	@%p17 bra 	$L__BB0_15;
	mul.wide.u32 	%rd31, %r13, 4;
	add.s64 	%rd32, %rd1, %rd31;
	ld.global.f32 	%f40, [%rd32];
$L__BB0_15:
	ld.shared.f32 	%f33, [%r42+4];
	fma.rn.f32 	%f45, %f40, %f33, %f10;
	add.s32 	%r43, %r43, 4;
	add.s32 	%r42, %r42, 16;
	add.s32 	%r41, %r41, 4;
	add.s64 	%rd40, %rd40, -4;
	setp.ne.s64 	%p18, %rd40, 0;
	@%p18 bra 	$L__BB0_7;
	add.s32 	%r44, %r43, -1;
$L__BB0_17:
	setp.eq.s64 	%p19, %rd41, 0;
	@%p19 bra 	$L__BB0_22;
	shl.b32 	%r36, %r44, 2;
	mov.u32 	%r37, shared_B;
	add.s32 	%r46, %r37, %r36;
	add.s32 	%r38, %r1, %r44;
	add.s32 	%r39, %r38, %r5;
	sub.s32 	%r45, %r39, %r6;
$L__BB0_19:
	.pragma "nounroll";
	cvt.s64.s32 	%rd33, %r45;
	setp.lt.s32 	%p20, %r45, 0;
	setp.le.u64 	%p21, %rd15, %rd33;
	mov.f32 	%f44, 0f00000000;
	or.pred  	%p22, %p20, %p21;
	@%p22 bra 	$L__BB0_21;
	mul.wide.u32 	%rd34, %r45, 4;
	add.s64 	%rd35, %rd1, %rd34;
	ld.global.f32 	%f44, [%rd35];
$L__BB0_21:
	ld.shared.f32 	%f35, [%r46];
	fma.rn.f32 	%f45, %f44, %f35, %f45;
	add.s32 	%r46, %r46, 4;
	add.s32 	%r45, %r45, 1;
	add.s64 	%rd41, %rd41, -1;
	setp.ne.s64 	%p23, %rd41, 0;
	@%p23 bra 	$L__BB0_19;
$L__BB0_22:
	cvta.to.global.u64 	%rd36, %rd14;
	shl.b64 	%rd37, %rd6, 2;
	add.s64 	%rd38, %rd36, %rd37;
	st.global.f32 	[%rd38], %f45;
$L__BB0_23:
	ret;

}


// ===== COMPILED SASS (sm_100) =====

	.target	sm_100

	.elftype	@"ET_EXEC"


//--------------------- .note.nv.tkinfo           --------------------------
	.section	.note.nv.tkinfo,"",@"SHT_NOTE"
	.sectionflags	@"SHF_NOTE_NV_TKINFO"
	.tkinfo
        /*0018*/ 	.word	0x00000002
        /*0030*/ 	.string	""
        /*0030*/ 	.string	"ptxas"
        /*0030*/ 	.string	"Cuda compilation tools, release 13.0, V13.0.88"
        /*0030*/ 	.string	"Build cuda_13.0.r13.0/compiler.36424714_0"
        /*0030*/ 	.string	"-arch sm_100 -m 64 "



//--------------------- .note.nv.cuinfo           --------------------------
	.section	.note.nv.cuinfo,"",@"SHT_NOTE"
	.sectionflags	@"SHF_NOTE_NV_CUINFO"
        /*0018*/ 	.short	0x0002
        /*001a*/ 	.short	0x0064
        /*001c*/ 	.short	0x0082
	.zero		2


//--------------------- .nv.info                  --------------------------
	.section	.nv.info,"",@"SHT_CUDA_INFO"
	.align	4


	//----- nvinfo : EIATTR_REGCOUNT
	.align		4
        /*0000*/ 	.byte	0x04, 0x2f
        /*0002*/ 	.short	(.L_1 - .L_0)
	.align		4
.L_0:
        /*0004*/ 	.word	index@(_Z13Conv1D_sharedPKfS0_Pfmm)
        /*0008*/ 	.word	0x00000019


	//----- nvinfo : EIATTR_FRAME_SIZE
	.align		4
.L_1:
        /*000c*/ 	.byte	0x04, 0x11
        /*000e*/ 	.short	(.L_3 - .L_2)
	.align		4
.L_2:
        /*0010*/ 	.word	index@(_Z13Conv1D_sharedPKfS0_Pfmm)
        /*0014*/ 	.word	0x00000000


	//----- nvinfo : EIATTR_MIN_STACK_SIZE
	.align		4
.L_3:
        /*0018*/ 	.byte	0x04, 0x12
        /*001a*/ 	.short	(.L_5 - .L_4)
	.align		4
.L_4:
        /*001c*/ 	.word	index@(_Z13Conv1D_sharedPKfS0_Pfmm)
        /*0020*/ 	.word	0x00000000
.L_5:


//--------------------- .nv.compat                --------------------------
	.section	.nv.compat,"",@"SHT_CUDA_COMPAT_INFO"
	.align	4
        /*0000*/ 	.byte	0x02, 0x09, 0x00, 0x00, 0x02, 0x02, 0x01, 0x00, 0x02, 0x05, 0x05, 0x00, 0x03, 0x07, 0x01, 0x01
        /*0010*/ 	.byte	0x02, 0x03, 0x00, 0x00, 0x02, 0x06, 0x01, 0x00, 0x04, 0x0b, 0x08, 0x00, 0x09, 0x00, 0x00, 0x00
        /*0020*/ 	.byte	0x00, 0x00, 0x00, 0x00


//--------------------- .nv.info._Z13Conv1D_sharedPKfS0_Pfmm --------------------------
	.section	.nv.info._Z13Conv1D_sharedPKfS0_Pfmm,"",@"SHT_CUDA_INFO"
	.sectionflags	@""
	.align	4


	//----- nvinfo : EIATTR_CUDA_API_VERSION
	.align		4
        /*0000*/ 	.byte	0x04, 0x37
        /*0002*/ 	.short	(.L_7 - .L_6)
.L_6:
        /*0004*/ 	.word	0x00000082


	//----- nvinfo : EIATTR_KPARAM_INFO
	.align		4
.L_7:
        /*0008*/ 	.byte	0x04, 0x17
        /*000a*/ 	.short	(.L_9 - .L_8)
.L_8:
        /*000c*/ 	.word	0x00000000
        /*0010*/ 	.short	0x0004
        /*0012*/ 	.short	0x0020
        /*0014*/ 	.byte	0x00, 0xf0, 0x21, 0x00


	//----- nvinfo : EIATTR_KPARAM_INFO
	.align		4
.L_9:
        /*0018*/ 	.byte	0x04, 0x17
        /*001a*/ 	.short	(.L_11 - .L_10)
.L_10:
        /*001c*/ 	.word	0x00000000
        /*0020*/ 	.short	0x0003
        /*0022*/ 	.short	0x0018
        /*0024*/ 	.byte	0x00, 0xf0, 0x21, 0x00


	//----- nvinfo : EIATTR_KPARAM_INFO
	.align		4
.L_11:
        /*0028*/ 	.byte	0x04, 0x17
        /*002a*/ 	.short	(.L_13 - .L_12)
.L_12:
        /*002c*/ 	.word	0x00000000
        /*0030*/ 	.short	0x0002
        /*0032*/ 	.short	0x0010
        /*0034*/ 	.byte	0x00, 0xf5, 0x21, 0x00


	//----- nvinfo : EIATTR_KPARAM_INFO
	.align		4
.L_13:
        /*0038*/ 	.byte	0x04, 0x17
        /*003a*/ 	.short	(.L_15 - .L_14)
.L_14:
        /*003c*/ 	.word	0x00000000
        /*0040*/ 	.short	0x0001
        /*0042*/ 	.short	0x0008
        /*0044*/ 	.byte	0x00, 0xf5, 0x21, 0x00


	//----- nvinfo : EIATTR_KPARAM_INFO
	.align		4
.L_15:
        /*0048*/ 	.byte	0x04, 0x17
        /*004a*/ 	.short	(.L_17 - .L_16)
.L_16:
        /*004c*/ 	.word	0x00000000
        /*0050*/ 	.short	0x0000
        /*0052*/ 	.short	0x0000
        /*0054*/ 	.byte	0x00, 0xf5, 0x21, 0x00


	//----- nvinfo : EIATTR_SPARSE_MMA_MASK
	.align		4
.L_17:
        /*0058*/ 	.byte	0x03, 0x50
        /*005a*/ 	.short	0x0000


	//----- nvinfo : EIATTR_MAXREG_COUNT
	.align		4
        /*005c*/ 	.byte	0x03, 0x1b
        /*005e*/ 	.short	0x00ff


	//----- nvinfo : EIATTR_NUM_BARRIERS
	.align		4
        /*0060*/ 	.byte	0x02, 0x4c
        /*0062*/ 	.byte	0x01
	.zero		1


	//----- nvinfo : EIATTR_MERCURY_ISA_VERSION
	.align		4
        /*0064*/ 	.byte	0x03, 0x5f
        /*0066*/ 	.short	0x0101


	//----- nvinfo : EIATTR_VRC_CTA_INIT_COUNT
	.align		4
        /*0068*/ 	.byte	0x02, 0x4a
	.zero		1
	.zero		1


	//----- nvinfo : EIATTR_EXIT_INSTR_OFFSETS
	.align		4
        /*006c*/ 	.byte	0x04, 0x1c
        /*006e*/ 	.short	(.L_19 - .L_18)


	//   ....[0]....
.L_18:
        /*0070*/ 	.word	0x00000240


	//   ....[1]....
        /*0074*/ 	.word	0x000008c0


	//----- nvinfo : EIATTR_CRS_STACK_SIZE
	.align		4
.L_19:
        /*0078*/ 	.byte	0x04, 0x1e
        /*007a*/ 	.short	(.L_21 - .L_20)
.L_20:
        /*007c*/ 	.word	0x00000000


	//----- nvinfo : EIATTR_CBANK_PARAM_SIZE
	.align		4
.L_21:
        /*0080*/ 	.byte	0x03, 0x19
        /*0082*/ 	.short	0x0028


	//----- nvinfo : EIATTR_PARAM_CBANK
	.align		4
        /*0084*/ 	.byte	0x04, 0x0a
        /*0086*/ 	.short	(.L_23 - .L_22)
	.align		4
.L_22:
        /*0088*/ 	.word	index@(.nv.constant0._Z13Conv1D_sharedPKfS0_Pfmm)
        /*008c*/ 	.short	0x0380
        /*008e*/ 	.short	0x0028


	//----- nvinfo : EIATTR_SW_WAR
	.align		4
.L_23:
        /*0090*/ 	.byte	0x04, 0x36
        /*0092*/ 	.short	(.L_25 - .L_24)
.L_24:
        /*0094*/ 	.word	0x00000008
.L_25:


//--------------------- .nv.callgraph             --------------------------
	.section	.nv.callgraph,"",@"SHT_CUDA_CALLGRAPH"
	.align	4
	.sectionentsize	8
	.align		4
        /*0000*/ 	.word	0x00000000
	.align		4
        /*0004*/ 	.word	0xffffffff
	.align		4
        /*0008*/ 	.word	0x00000000
	.align		4
        /*000c*/ 	.word	0xfffffffe
	.align		4
        /*0010*/ 	.word	0x00000000
	.align		4
        /*0014*/ 	.word	0xfffffffd
	.align		4
        /*0018*/ 	.word	0x00000000
	.align		4
        /*001c*/ 	.word	0xfffffffc


//--------------------- .text._Z13Conv1D_sharedPKfS0_Pfmm --------------------------
	.section	.text._Z13Conv1D_sharedPKfS0_Pfmm,"ax",@progbits
	.align	128
        .global         _Z13Conv1D_sharedPKfS0_Pfmm
        .type           _Z13Conv1D_sharedPKfS0_Pfmm,@function
        .size           _Z13Conv1D_sharedPKfS0_Pfmm,(.L_x_8 - _Z13Conv1D_sharedPKfS0_Pfmm)
        .other          _Z13Conv1D_sharedPKfS0_Pfmm,@"STO_CUDA_ENTRY STV_DEFAULT"
_Z13Conv1D_sharedPKfS0_Pfmm:
.text._Z13Conv1D_sharedPKfS0_Pfmm:
[----:B------:R-:W-:Y:S01]  /*0000*/  LDC R1, c[0x0][0x37c] ;  /* 0x0000df00ff017b82 */ /* 0x000fe20000000800 */
[----:B------:R-:W0:Y:S01]  /*0010*/  S2R R0, SR_TID.X ;  /* 0x0000000000007919 */ /* 0x000e220000002100 */
[----:B------:R-:W0:Y:S01]  /*0020*/  LDCU.64 UR14, c[0x0][0x3a0] ;  /* 0x00007400ff0e77ac */ /* 0x000e220008000a00 */
[----:B------:R-:W-:Y:S01]  /*0030*/  BSSY.RECONVERGENT B0, `(.L_x_0) ;  /* 0x0000018000007945 */ /* 0x000fe20003800200 */
[----:B------:R-:W1:Y:S01]  /*0040*/  LDCU.64 UR8, c[0x0][0x358] ;  /* 0x00006b00ff0877ac */ /* 0x000e620008000a00 */
[----:B------:R-:W2:Y:S01]  /*0050*/  LDCU.64 UR6, c[0x0][0x388] ;  /* 0x00007100ff0677ac */ /* 0x000ea20008000a00 */
[----:B0-----:R-:W-:-:S04]  /*0060*/  ISETP.GE.U32.AND P0, PT, R0, UR14, PT ;  /* 0x0000000e00007c0c */ /* 0x001fc8000bf06070 */
[----:B------:R-:W-:-:S13]  /*0070*/  ISETP.GE.U32.AND.EX P0, PT, RZ, UR15, PT, P0 ;  /* 0x0000000fff007c0c */ /* 0x000fda000bf06100 */
[----:B-12---:R-:W-:Y:S05]  /*0080*/  @P0 BRA `(.L_x_1) ;  /* 0x0000000000480947 */ /* 0x006fea0003800000 */
[----:B------:R-:W0:Y:S01]  /*0090*/  S2R R3, SR_CgaCtaId ;  /* 0x0000000000037919 */ /* 0x000e220000008800 */
[----:B------:R-:W1:Y:S01]  /*00a0*/  LDC R6, c[0x0][0x360] ;  /* 0x0000d800ff067b82 */ /* 0x000e620000000800 */
[----:B------:R-:W-:Y:S01]  /*00b0*/  MOV R2, 0x400 ;  /* 0x0000040000027802 */ /* 0x000fe20000000f00 */
[--C-:B------:R-:W-:Y:S02]  /*00c0*/  IMAD.MOV.U32 R8, RZ, RZ, R0.reuse ;  /* 0x000000ffff087224 */ /* 0x100fe400078e0000 */
[----:B------:R-:W-:Y:S02]  /*00d0*/  IMAD.MOV.U32 R9, RZ, RZ, RZ ;  /* 0x000000ffff097224 */ /* 0x000fe400078e00ff */
[----:B------:R-:W-:Y:S01]  /*00e0*/  IMAD.MOV.U32 R5, RZ, RZ, R0 ;  /* 0x000000ffff057224 */ /* 0x000fe200078e0000 */
[----:B0-----:R-:W-:-:S07]  /*00f0*/  LEA R4, R3, R2, 0x18 ;  /* 0x0000000203047211 */ /* 0x001fce00078ec0ff */
.L_x_2:
[----:B0-----:R-:W-:-:S04]  /*0100*/  LEA R2, P0, R8, UR6, 0x2 ;  /* 0x0000000608027c11 */ /* 0x001fc8000f8010ff */
[----:B------:R-:W-:-:S05]  /*0110*/  LEA.HI.X R3, R8, UR7, R9, 0x2, P0 ;  /* 0x0000000708037c11 */ /* 0x000fca00080f1409 */
[----:B------:R-:W2:Y:S01]  /*0120*/  LDG.E R2, desc[UR8][R2.64] ;  /* 0x0000000802027981 */ /* 0x000ea2000c1e1900 */
[----:B------:R-:W-:Y:S02]  /*0130*/  IMAD R7, R5, 0x4, R4 ;  /* 0x0000000405077824 */ /* 0x000fe400078e0204 */
[----:B-1----:R-:W-:-:S04]  /*0140*/  IMAD.IADD R8, R6, 0x1, R5 ;  /* 0x0000000106087824 */ /* 0x002fc800078e0205 */
[--C-:B------:R-:W-:Y:S01]  /*0150*/  IMAD.MOV.U32 R5, RZ, RZ, R8.reuse ;  /* 0x000000ffff057224 */ /* 0x100fe200078e0008 */
[----:B------:R-:W-:Y:S02]  /*0160*/  ISETP.GE.U32.AND P0, PT, R8, UR14, PT ;  /* 0x0000000e08007c0c */ /* 0x000fe4000bf06070 */
[----:B------:R-:W-:-:S04]  /*0170*/  SHF.R.S32.HI R9, RZ, 0x1f, R8 ;  /* 0x0000001fff097819 */ /* 0x000fc80000011408 */
[----:B------:R-:W-:Y:S01]  /*0180*/  ISETP.GE.U32.AND.EX P0, PT, R9, UR15, PT, P0 ;  /* 0x0000000f09007c0c */ /* 0x000fe2000bf06100 */
[----:B--2---:R0:W-:-:S12]  /*0190*/  STS [R7], R2 ;  /* 0x0000000207007388 */ /* 0x0041d80000000800 */
[----:B------:R-:W-:Y:S05]  /*01a0*/  @!P0 BRA `(.L_x_2) ;  /* 0xfffffffc00d48947 */ /* 0x000fea000383ffff */
.L_x_1:
[----:B------:R-:W-:Y:S05]  /*01b0*/  BSYNC.RECONVERGENT B0 ;  /* 0x0000000000007941 */ /* 0x000fea0003800200 */
.L_x_0:
[----:B------:R-:W1:Y:S01]  /*01c0*/  S2UR UR5, SR_CTAID.X ;  /* 0x00000000000579c3 */ /* 0x000e620000002500 */
[----:B------:R-:W1:Y:S07]  /*01d0*/  LDCU UR4, c[0x0][0x360] ;  /* 0x00006c00ff0477ac */ /* 0x000e6e0008000800 */
[----:B------:R-:W-:Y:S06]  /*01e0*/  BAR.SYNC.DEFER_BLOCKING 0x0 ;  /* 0x0000000000007b1d */ /* 0x000fec0000010000 */
[----:B------:R-:W2:Y:S01]  /*01f0*/  LDCU.64 UR10, c[0x0][0x398] ;  /* 0x00007300ff0a77ac */ /* 0x000ea20008000a00 */
[----:B-1----:R-:W-:-:S06]  /*0200*/  UIMAD UR5, UR5, UR4, URZ ;  /* 0x00000004050572a4 */ /* 0x002fcc000f8e02ff */
[----:B------:R-:W-:-:S05]  /*0210*/  VIADD R14, R0, UR5 ;  /* 0x00000005000e7c36 */ /* 0x000fca0008000000 */
[----:B--2---:R-:W-:-:S04]  /*0220*/  ISETP.GE.U32.AND P0, PT, R14, UR10, PT ;  /* 0x0000000a0e007c0c */ /* 0x004fc8000bf06070 */
[----:B------:R-:W-:-:S13]  /*0230*/  ISETP.GE.U32.AND.EX P0, PT, RZ, UR11, PT, P0 ;  /* 0x0000000bff007c0c */ /* 0x000fda000bf06100 */
[----:B------:R-:W-:Y:S05]  /*0240*/  @P0 EXIT ;  /* 0x000000000000094d */ /* 0x000fea0003800000 */
[----:B------:R-:W-:Y:S01]  /*0250*/  UISETP.NE.U32.AND UP0, UPT, UR14, URZ, UPT ;  /* 0x000000ff0e00728c */ /* 0x000fe2000bf05070 */
[----:B------:R-:W-:-:S03]  /*0260*/  IMAD.MOV.U32 R3, RZ, RZ, RZ ;  /* 0x000000ffff037224 */ /* 0x000fc600078e00ff */
[----:B------:R-:W-:-:S09]  /*0270*/  UISETP.NE.AND.EX UP0, UPT, UR15, URZ, UPT, UP0 ;  /* 0x000000ff0f00728c */ /* 0x000fd2000bf05300 */
[----:B------:R-:W-:Y:S05]  /*0280*/  BRA.U !UP0, `(.L_x_3) ;  /* 0x00000005087c7547 */ /* 0x000fea000b800000 */
[----:B------:R-:W-:Y:S01]  /*0290*/  UISETP.GE.U32.AND UP0, UPT, UR14, 0x4, UPT ;  /* 0x000000040e00788c */ /* 0x000fe2000bf06070 */
[----:B------:R-:W-:Y:S01]  /*02a0*/  IMAD.MOV.U32 R3, RZ, RZ, RZ ;  /* 0x000000ffff037224 */ /* 0x000fe200078e00ff */
[----:B------:R-:W-:Y:S01]  /*02b0*/  USHF.R.U64 UR12, UR14, 0x1, UR15 ;  /* 0x000000010e0c7899 */ /* 0x000fe2000800120f */
[----:B------:R-:W-:Y:S01]  /*02c0*/  IMAD.MOV.U32 R5, RZ, RZ, RZ ;  /* 0x000000ffff057224 */ /* 0x000fe200078e00ff */
[----:B------:R-:W-:Y:S02]  /*02d0*/  UISETP.GE.U32.AND.EX UP0, UPT, UR15, URZ, UPT, UP0 ;  /* 0x000000ff0f00728c */ /* 0x000fe4000bf06100 */
[----:B------:R-:W-:Y:S01]  /*02e0*/  ULOP3.LUT UR11, UR14, 0x3, URZ, 0xc0, !UPT ;  /* 0x000000030e0b7892 */ /* 0x000fe2000f8ec0ff */
[----:B------:R-:W-:-:S06]  /*02f0*/  UMOV UR4, URZ ;  /* 0x000000ff00047c82 */ /* 0x000fcc0008000000 */
[----:B------:R-:W-:Y:S05]  /*0300*/  BRA.U !UP0, `(.L_x_4) ;  /* 0x0000000108f07547 */ /* 0x000fea000b800000 */
[----:B------:R-:W1:Y:S01]  /*0310*/  S2UR UR7, SR_CgaCtaId ;  /* 0x00000000000779c3 */ /* 0x000e620000008800 */
[----:B------:R-:W-:Y:S01]  /*0320*/  UMOV UR6, 0x400 ;  /* 0x0000040000067882 */ /* 0x000fe20000000000 */
[----:B------:R-:W-:Y:S01]  /*0330*/  VIADD R6, R14, -UR12 ;  /* 0x8000000c0e067c36 */ /* 0x000fe20008000000 */
[----:B------:R-:W2:Y:S01]  /*0340*/  LDCU UR10, c[0x0][0x3a4] ;  /* 0x00007480ff0a77ac */ /* 0x000ea20008000800 */
[----:B------:R-:W-:Y:S02]  /*0350*/  IMAD.MOV.U32 R3, RZ, RZ, RZ ;  /* 0x000000ffff037224 */ /* 0x000fe400078e00ff */
[----:B0-----:R-:W-:Y:S01]  /*0360*/  IMAD.MOV.U32 R2, RZ, RZ, 0x1 ;  /* 0x00000001ff027424 */ /* 0x001fe200078e00ff */
[----:B------:R-:W0:Y:S01]  /*0370*/  LDCU.64 UR16, c[0x0][0x398] ;  /* 0x00007300ff1077ac */ /* 0x000e220008000a00 */
[----:B-1----:R-:W-:Y:S02]  /*0380*/  ULEA UR6, UR7, UR6, 0x18 ;  /* 0x0000000607067291 */ /* 0x002fe4000f8ec0ff */
[----:B------:R-:W-:-:S02]  /*0390*/  ULOP3.LUT UR7, UR14, 0xfffffffc, URZ, 0xc0, !UPT ;  /* 0xfffffffc0e077892 */ /* 0x000fc4000f8ec0ff */
[----:B0-2---:R-:W-:-:S12]  /*03a0*/  UIADD3 UR6, UPT, UPT, UR6, 0x8, URZ ;  /* 0x0000000806067890 */ /* 0x005fd8000fffe0ff */
.L_x_5:
[C---:B------:R-:W-:Y:S01]  /*03b0*/  VIADD R15, R6.reuse, 0x1 ;  /* 0x00000001060f7836 */ /* 0x040fe20000000000 */
[C---:B------:R-:W-:Y:S01]  /*03c0*/  ISETP.GE.U32.AND P0, PT, R6.reuse, UR16, PT ;  /* 0x0000001006007c0c */ /* 0x040fe2000bf06070 */
[C---:B------:R-:W-:Y:S01]  /*03d0*/  VIADD R19, R6.reuse, 0x3 ;  /* 0x0000000306137836 */ /* 0x040fe20000000000 */
[----:B------:R-:W-:Y:S01]  /*03e0*/  SHF.R.S32.HI R4, RZ, 0x1f, R6 ;  /* 0x0000001fff047819 */ /* 0x000fe20000011406 */
[----:B------:R-:W-:Y:S01]  /*03f0*/  IMAD.MOV.U32 R18, RZ, RZ, RZ ;  /* 0x000000ffff127224 */ /* 0x000fe200078e00ff */
[----:B------:R-:W-:Y:S01]  /*0400*/  IADD3 R17, PT, PT, R6, 0x2, RZ ;  /* 0x0000000206117810 */ /* 0x000fe20007ffe0ff */
[----:B------:R-:W-:Y:S01]  /*0410*/  IMAD.MOV.U32 R22, RZ, RZ, RZ ;  /* 0x000000ffff167224 */ /* 0x000fe200078e00ff */
[----:B------:R-:W-:Y:S01]  /*0420*/  ISETP.GE.U32.AND P1, PT, R15, UR16, PT ;  /* 0x000000100f007c0c */ /* 0x000fe2000bf26070 */
[----:B------:R-:W-:Y:S01]  /*0430*/  LDS.64 R20, [UR6] ;  /* 0x00000006ff147984 */ /* 0x000fe20008000a00 */
[----:B------:R-:W-:Y:S02]  /*0440*/  SHF.R.S32.HI R5, RZ, 0x1f, R15 ;  /* 0x0000001fff057819 */ /* 0x000fe4000001140f */
[----:B------:R-:W-:-:S02]  /*0450*/  ISETP.GE.U32.AND.EX P0, PT, R4, UR17, PT, P0 ;  /* 0x0000001104007c0c */ /* 0x000fc4000bf06100 */
[----:B------:R-:W-:Y:S02]  /*0460*/  ISETP.GE.U32.AND P2, PT, R17, UR16, PT ;  /* 0x0000001011007c0c */ /* 0x000fe4000bf46070 */
[----:B------:R-:W-:Y:S02]  /*0470*/  SHF.R.S32.HI R7, RZ, 0x1f, R17 ;  /* 0x0000001fff077819 */ /* 0x000fe40000011411 */
[----:B------:R-:W-:Y:S02]  /*0480*/  ISETP.GE.U32.AND.EX P1, PT, R5, UR17, PT, P1 ;  /* 0x0000001105007c0c */ /* 0x000fe4000bf26110 */
[----:B------:R-:W-:Y:S02]  /*0490*/  ISETP.LT.OR P0, PT, R6, RZ, P0 ;  /* 0x000000ff0600720c */ /* 0x000fe40000701670 */
[----:B------:R-:W-:Y:S01]  /*04a0*/  ISETP.GE.U32.AND.EX P2, PT, R7, UR17, PT, P2 ;  /* 0x0000001107007c0c */ /* 0x000fe2000bf46120 */
[----:B------:R-:W-:Y:S01]  /*04b0*/  IMAD.MOV.U32 R7, RZ, RZ, RZ ;  /* 0x000000ffff077224 */ /* 0x000fe200078e00ff */
[----:B------:R-:W-:-:S02]  /*04c0*/  ISETP.GE.U32.AND P3, PT, R19, UR16, PT ;  /* 0x0000001013007c0c */ /* 0x000fc4000bf66070 */
[----:B------:R-:W-:Y:S02]  /*04d0*/  SHF.R.S32.HI R4, RZ, 0x1f, R19 ;  /* 0x0000001fff047819 */ /* 0x000fe40000011413 */
[----:B------:R-:W-:Y:S02]  /*04e0*/  ISETP.LT.OR P1, PT, R15, RZ, P1 ;  /* 0x000000ff0f00720c */ /* 0x000fe40000f21670 */
[----:B------:R-:W-:Y:S02]  /*04f0*/  ISETP.GE.U32.AND.EX P3, PT, R4, UR17, PT, P3 ;  /* 0x0000001104007c0c */ /* 0x000fe4000bf66130 */
[----:B------:R-:W-:Y:S01]  /*0500*/  ISETP.LT.OR P2, PT, R17, RZ, P2 ;  /* 0x000000ff1100720c */ /* 0x000fe20001741670 */
[----:B------:R-:W0:Y:S01]  /*0510*/  @!P0 LDC.64 R10, c[0x0][0x380] ;  /* 0x0000e000ff0a8b82 */ /* 0x000e220000000a00 */
[----:B------:R-:W-:-:S07]  /*0520*/  ISETP.LT.OR P3, PT, R19, RZ, P3 ;  /* 0x000000ff1300720c */ /* 0x000fce0001f61670 */
[----:B------:R-:W1:Y:S08]  /*0530*/  @!P1 LDC.64 R12, c[0x0][0x380] ;  /* 0x0000e000ff0c9b82 */ /* 0x000e700000000a00 */
[----:B------:R-:W2:Y:S08]  /*0540*/  @!P2 LDC.64 R8, c[0x0][0x380] ;  /* 0x0000e000ff08ab82 */ /* 0x000eb00000000a00 */
[----:B------:R-:W3:Y:S01]  /*0550*/  @!P3 LDC.64 R4, c[0x0][0x380] ;  /* 0x0000e000ff04bb82 */ /* 0x000ee20000000a00 */
[----:B0-----:R-:W-:-:S05]  /*0560*/  @!P0 IMAD.WIDE.U32 R10, R6, 0x4, R10 ;  /* 0x00000004060a8825 */ /* 0x001fca00078e000a */
[----:B------:R-:W4:Y:S01]  /*0570*/  @!P0 LDG.E R7, desc[UR8][R10.64] ;  /* 0x000000080a078981 */ /* 0x000f22000c1e1900 */
[----:B-1----:R-:W-:-:S04]  /*0580*/  @!P1 IMAD.WIDE.U32 R12, R15, 0x4, R12 ;  /* 0x000000040f0c9825 */ /* 0x002fc800078e000c */
[----:B------:R-:W-:Y:S01]  /*0590*/  IMAD.MOV.U32 R15, RZ, RZ, RZ ;  /* 0x000000ffff0f7224 */ /* 0x000fe200078e00ff */
[----:B------:R-:W5:Y:S01]  /*05a0*/  @!P1 LDG.E R18, desc[UR8][R12.64] ;  /* 0x000000080c129981 */ /* 0x000f62000c1e1900 */
[----:B--2---:R-:W-:-:S03]  /*05b0*/  @!P2 IMAD.WIDE.U32 R8, R17, 0x4, R8 ;  /* 0x000000041108a825 */ /* 0x004fc600078e0008 */
[----:B------:R-:W4:Y:S04]  /*05c0*/  LDS.64 R16, [UR6+-0x8] ;  /* 0xfffff806ff107984 */ /* 0x000f280008000a00 */
[----:B------:R-:W2:Y:S01]  /*05d0*/  @!P2 LDG.E R15, desc[UR8][R8.64] ;  /* 0x00000008080fa981 */ /* 0x000ea2000c1e1900 */
[----:B---3--:R-:W-:-:S05]  /*05e0*/  @!P3 IMAD.WIDE.U32 R4, R19, 0x4, R4 ;  /* 0x000000041304b825 */ /* 0x008fca00078e0004 */
[----:B------:R-:W3:Y:S01]  /*05f0*/  @!P3 LDG.E R22, desc[UR8][R4.64] ;  /* 0x000000080416b981 */ /* 0x000ee2000c1e1900 */
[----:B------:R-:W-:-:S04]  /*0600*/  UIADD3 UR7, UP0, UPT, UR7, -0x4, URZ ;  /* 0xfffffffc07077890 */ /* 0x000fc8000ff1e0ff */
[----:B------:R-:W-:Y:S02]  /*0610*/  UIADD3.X UR10, UPT, UPT, UR10, -0x1, URZ, UP0, !UPT ;  /* 0xffffffff0a0a7890 */ /* 0x000fe400087fe4ff */
[----:B------:R-:W-:-:S04]  /*0620*/  UISETP.NE.U32.AND UP0, UPT, UR7, URZ, UPT ;  /* 0x000000ff0700728c */ /* 0x000fc8000bf05070 */
[----:B------:R-:W-:Y:S01]  /*0630*/  UISETP.NE.AND.EX UP0, UPT, UR10, URZ, UPT, UP0 ;  /* 0x000000ff0a00728c */ /* 0x000fe2000bf05300 */
[----:B------:R-:W-:Y:S02]  /*0640*/  VIADD R2, R2, 0x4 ;  /* 0x0000000402027836 */ /* 0x000fe40000000000 */
[----:B------:R-:W-:Y:S01]  /*0650*/  VIADD R6, R6, 0x4 ;  /* 0x0000000406067836 */ /* 0x000fe20000000000 */
[----:B------:R-:W-:Y:S01]  /*0660*/  UIADD3 UR6, UPT, UPT, UR6, 0x10, URZ ;  /* 0x0000001006067890 */ /* 0x000fe2000fffe0ff */
[----:B----4-:R-:W-:-:S04]  /*0670*/  FFMA R7, R16, R7, R3 ;  /* 0x0000000710077223 */ /* 0x010fc80000000003 */
[----:B-----5:R-:W-:-:S04]  /*0680*/  FFMA R7, R18, R17, R7 ;  /* 0x0000001112077223 */ /* 0x020fc80000000007 */
[----:B--2---:R-:W-:-:S04]  /*0690*/  FFMA R7, R20, R15, R7 ;  /* 0x0000000f14077223 */ /* 0x004fc80000000007 */
[----:B---3--:R-:W-:Y:S01]  /*06a0*/  FFMA R3, R22, R21, R7 ;  /* 0x0000001516037223 */ /* 0x008fe20000000007 */
[----:B------:R-:W-:Y:S06]  /*06b0*/  BRA.U UP0, `(.L_x_5) ;  /* 0xfffffffd003c7547 */ /* 0x000fec000b83ffff */
[----:B------:R-:W-:-:S07]  /*06c0*/  IADD3 R5, PT, PT, R2, -0x1, RZ ;  /* 0xffffffff02057810 */ /* 0x000fce0007ffe0ff */
.L_x_4:
[----:B------:R-:W-:-:S04]  /*06d0*/  UISETP.NE.U32.AND UP0, UPT, UR11, URZ, UPT ;  /* 0x000000ff0b00728c */ /* 0x000fc8000bf05070 */
[----:B------:R-:W-:-:S09]  /*06e0*/  UISETP.NE.AND.EX UP0, UPT, UR4, URZ, UPT, UP0 ;  /* 0x000000ff0400728c */ /* 0x000fd2000bf05300 */
[----:B------:R-:W-:Y:S05]  /*06f0*/  BRA.U !UP0, `(.L_x_3) ;  /* 0x0000000108607547 */ /* 0x000fea000b800000 */
[----:B0-----:R-:W0:Y:S01]  /*0700*/  S2R R7, SR_CgaCtaId ;  /* 0x0000000000077919 */ /* 0x001e220000008800 */
[----:B------:R-:W-:Y:S01]  /*0710*/  MOV R2, 0x400 ;  /* 0x0000040000027802 */ /* 0x000fe20000000f00 */
[----:B------:R-:W1:Y:S01]  /*0720*/  LDCU.64 UR16, c[0x0][0x398] ;  /* 0x00007300ff1077ac */ /* 0x000e620008000a00 */
[----:B------:R-:W-:Y:S02]  /*0730*/  IADD3 R0, PT, PT, R0, UR5, R5 ;  /* 0x0000000500007c10 */ /* 0x000fe4000fffe005 */
[----:B0-----:R-:W-:-:S03]  /*0740*/  LEA R2, R7, R2, 0x18 ;  /* 0x0000000207027211 */ /* 0x001fc600078ec0ff */
[----:B------:R-:W-:Y:S02]  /*0750*/  VIADD R7, R0, -UR12 ;  /* 0x8000000c00077c36 */ /* 0x000fe40008000000 */
[----:B-1----:R-:W-:-:S07]  /*0760*/  IMAD R0, R5, 0x4, R2 ;  /* 0x0000000405007824 */ /* 0x002fce00078e0202 */
.L_x_6:
[----:B------:R-:W-:Y:S01]  /*0770*/  ISETP.GE.U32.AND P0, PT, R7, UR16, PT ;  /* 0x0000001007007c0c */ /* 0x000fe2000bf06070 */
[----:B------:R0:W1:Y:S01]  /*0780*/  LDS R6, [R0] ;  /* 0x0000000000067984 */ /* 0x0000620000000800 */
[----:B------:R-:W-:-:S04]  /*0790*/  SHF.R.S32.HI R2, RZ, 0x1f, R7 ;  /* 0x0000001fff027819 */ /* 0x000fc80000011407 */
[----:B------:R-:W-:Y:S01]  /*07a0*/  ISETP.GE.U32.AND.EX P0, PT, R2, UR17, PT, P0 ;  /* 0x0000001102007c0c */ /* 0x000fe2000bf06100 */
[----:B------:R-:W-:-:S03]  /*07b0*/  IMAD.MOV.U32 R2, RZ, RZ, RZ ;  /* 0x000000ffff027224 */ /* 0x000fc600078e00ff */
[----:B------:R-:W-:-:S13]  /*07c0*/  ISETP.LT.OR P0, PT, R7, RZ, P0 ;  /* 0x000000ff0700720c */ /* 0x000fda0000701670 */
[----:B------:R-:W2:Y:S02]  /*07d0*/  @!P0 LDC.64 R4, c[0x0][0x380] ;  /* 0x0000e000ff048b82 */ /* 0x000ea40000000a00 */
[----:B--2---:R-:W-:-:S05]  /*07e0*/  @!P0 IMAD.WIDE.U32 R4, R7, 0x4, R4 ;  /* 0x0000000407048825 */ /* 0x004fca00078e0004 */
[----:B------:R-:W1:Y:S01]  /*07f0*/  @!P0 LDG.E R2, desc[UR8][R4.64] ;  /* 0x0000000804028981 */ /* 0x000e62000c1e1900 */
[----:B------:R-:W-:Y:S01]  /*0800*/  UIADD3 UR11, UP0, UPT, UR11, -0x1, URZ ;  /* 0xffffffff0b0b7890 */ /* 0x000fe2000ff1e0ff */
[----:B0-----:R-:W-:Y:S02]  /*0810*/  VIADD R0, R0, 0x4 ;  /* 0x0000000400007836 */ /* 0x001fe40000000000 */
[----:B------:R-:W-:Y:S01]  /*0820*/  VIADD R7, R7, 0x1 ;  /* 0x0000000107077836 */ /* 0x000fe20000000000 */
[----:B------:R-:W-:Y:S02]  /*0830*/  UIADD3.X UR4, UPT, UPT, UR4, -0x1, URZ, UP0, !UPT ;  /* 0xffffffff04047890 */ /* 0x000fe400087fe4ff */
[----:B------:R-:W-:-:S04]  /*0840*/  UISETP.NE.U32.AND UP0, UPT, UR11, URZ, UPT ;  /* 0x000000ff0b00728c */ /* 0x000fc8000bf05070 */
[----:B------:R-:W-:Y:S01]  /*0850*/  UISETP.NE.AND.EX UP0, UPT, UR4, URZ, UPT, UP0 ;  /* 0x000000ff0400728c */ /* 0x000fe2000bf05300 */
[----:B-1----:R-:W-:-:S08]  /*0860*/  FFMA R3, R6, R2, R3 ;  /* 0x0000000206037223 */ /* 0x002fd00000000003 */
[----:B------:R-:W-:Y:S05]  /*0870*/  BRA.U UP0, `(.L_x_6) ;  /* 0xfffffffd00bc7547 */ /* 0x000fea000b83ffff */
.L_x_3:
[----:B------:R-:W1:Y:S02]  /*0880*/  LDCU.64 UR6, c[0x0][0x390] ;  /* 0x00007200ff0677ac */ /* 0x000e640008000a00 */
[----:B-1----:R-:W-:-:S04]  /*0890*/  LEA R4, P0, R14, UR6, 0x2 ;  /* 0x000000060e047c11 */ /* 0x002fc8000f8010ff */
[----:B------:R-:W-:-:S05]  /*08a0*/  LEA.HI.X R5, R14, UR7, RZ, 0x2, P0 ;  /* 0x000000070e057c11 */ /* 0x000fca00080f14ff */
[----:B------:R-:W-:Y:S01]  /*08b0*/  STG.E desc[UR8][R4.64], R3 ;  /* 0x0000000304007986 */ /* 0x000fe2000c101908 */
[----:B------:R-:W-:Y:S05]  /*08c0*/  EXIT ;  /* 0x000000000000794d */ /* 0x000fea0003800000 */
.L_x_7:
[----:B------:R-:W-:-:S00]  /*08d0*/  BRA `(.L_x_7) ;  /* 0xfffffffc00fc7947 */ /* 0x000fc0000383ffff */
[----:B------:R-:W-:-:S00]  /*08e0*/  NOP ;  /* 0x0000000000007918 */ /* 0x000fc00000000000 */
        /* <DEDUP_REMOVED lines=9> */
.L_x_8:


//--------------------- .nv.shared._Z13Conv1D_sharedPKfS0_Pfmm --------------------------
	.section	.nv.shared._Z13Conv1D_sharedPKfS0_Pfmm,"aw",@nobits
	.sectionflags	@""
	.align	16
	.zero		1024


//--------------------- .nv.shared.reserved.0     --------------------------
	.section	.nv.shared.reserved.0,"aw",@nobits
	.weak		__nv_reservedSMEM_offset_0_alias
	.size		__nv_reservedSMEM_offset_0_alias, 0, 64
	.other		__nv_reservedSMEM_offset_0_alias,@"STO_CUDA_RESERVED_SHARED STV_DEFAULT"
__nv_reservedSMEM_offset_0_alias:
	.zero		0
	.zero		64


//--------------------- .nv.constant0._Z13Conv1D_sharedPKfS0_Pfmm --------------------------
	.section	.nv.constant0._Z13Conv1D_sharedPKfS0_Pfmm,"a",@progbits
	.sectionflags	@""
	.align	4
.nv.constant0._Z13Conv1D_sharedPKfS0_Pfmm:
	.zero		936


//--------------------- SYMBOLS --------------------------

	.type		.nv.reservedSmem.offset0,@object
	.size		.nv.reservedSmem.offset0,0x4
	.type		.nv.reservedSmem.cap,@object
	.size		.nv.reservedSmem.cap,0x4
